//
// Generated by NVIDIA NVVM Compiler
//
// Compiler Build ID: CL-36424714
// Cuda compilation tools, release 13.0, V13.0.88
// Based on NVVM 20.0.0
//

.version 9.0
.target sm_100
.address_size 64

	// .globl	_Z15generate_kernelP17curandStateMtgp32
.extern .func  (.param .b32 func_retval0) vprintf
(
	.param .b64 vprintf_param_0,
	.param .b64 vprintf_param_1
)
;
.global .align 4 .b8 precalc_xorwow_matrix[102400];
.global .align 4 .b8 precalc_xorwow_offset_matrix[102400];
.global .align 4 .b8 mrg32k3aM1[2304];
.global .align 4 .b8 mrg32k3aM2[2304];
.global .align 4 .b8 mrg32k3aM1SubSeq[2016];
.global .align 4 .b8 mrg32k3aM2SubSeq[2016];
.global .align 4 .b8 mrg32k3aM1Seq[2304];
.global .align 4 .b8 mrg32k3aM2Seq[2304];
.const .align 8 .b8 __cr_lgamma_table[72];
.global .align 1 .b8 $str[5] = {37, 102, 44, 32};

.visible .entry _Z15generate_kernelP17curandStateMtgp32(
	.param .u64 .ptr .align 1 _Z15generate_kernelP17curandStateMtgp32_param_0
)
{
	.local .align 8 .b8 	__local_depot0[8];
	.reg .b64 	%SP;
	.reg .b64 	%SPL;
	.reg .pred 	%p<9>;
	.reg .b32 	%r<56>;
	.reg .b32 	%f<41>;
	.reg .b64 	%rd<36>;
	.reg .b64 	%fd<2>;

	mov.u64 	%SPL, __local_depot0;
	cvta.local.u64 	%SP, %SPL;
	ld.param.u64 	%rd3, [_Z15generate_kernelP17curandStateMtgp32_param_0];
	cvta.to.global.u64 	%rd4, %rd3;
	add.u64 	%rd5, %SP, 0;
	add.u64 	%rd1, %SPL, 0;
	mov.u32 	%r7, %ctaid.x;
	mul.wide.u32 	%rd6, %r7, 4112;
	add.s64 	%rd2, %rd4, %rd6;
	mov.u32 	%r8, %ntid.z;
	mov.u32 	%r9, %ntid.y;
	mul.lo.s32 	%r10, %r8, %r9;
	mov.u32 	%r11, %ntid.x;
	mul.lo.s32 	%r1, %r10, %r11;
	mov.u32 	%r12, %tid.z;
	mov.u32 	%r13, %tid.y;
	mov.u32 	%r14, %tid.x;
	mad.lo.s32 	%r15, %r11, %r13, %r14;
	mad.lo.s32 	%r2, %r10, %r12, %r15;
	mov.b32 	%r55, 0;
	mov.u64 	%rd33, $str;
$L__BB0_1:
	setp.ne.s32 	%p1, %r2, 0;
	ld.global.u64 	%rd7, [%rd2+4104];
	ld.global.v2.u32 	{%r16, %r17}, [%rd2+4096];
	mul.wide.s32 	%rd8, %r17, 4;
	add.s64 	%rd9, %rd7, %rd8;
	ld.u32 	%r18, [%rd9];
	add.s32 	%r19, %r16, %r2;
	shl.b32 	%r20, %r19, 2;
	cvt.u64.u32 	%rd10, %r20;
	and.b64  	%rd11, %rd10, 4092;
	add.s64 	%rd12, %rd2, %rd11;
	ld.global.u32 	%r21, [%rd12];
	add.s32 	%r22, %r20, 4;
	cvt.u64.u32 	%rd13, %r22;
	and.b64  	%rd14, %rd13, 4092;
	add.s64 	%rd15, %rd2, %rd14;
	ld.global.u32 	%r23, [%rd15];
	add.s32 	%r24, %r19, %r18;
	shl.b32 	%r25, %r24, 2;
	cvt.u64.u32 	%rd16, %r25;
	and.b64  	%rd17, %rd16, 4092;
	add.s64 	%rd18, %rd2, %rd17;
	ld.global.u32 	%r26, [%rd18];
	ld.u32 	%r27, [%rd7+40800];
	and.b32  	%r28, %r27, %r21;
	xor.b32  	%r29, %r28, %r23;
	ld.u32 	%r30, [%rd9+39200];
	shl.b32 	%r31, %r29, %r30;
	ld.u32 	%r32, [%rd9+40000];
	shr.u32 	%r33, %r26, %r32;
	xor.b32  	%r34, %r33, %r31;
	xor.b32  	%r35, %r34, %r29;
	mul.wide.s32 	%rd19, %r17, 60;
	add.s64 	%rd20, %rd9, %rd19;
	shl.b32 	%r36, %r35, 2;
	cvt.u64.u32 	%rd21, %r36;
	and.b64  	%rd22, %rd21, 60;
	add.s64 	%rd23, %rd20, %rd22;
	ld.u32 	%r37, [%rd23+800];
	xor.b32  	%r38, %r35, %r37;
	add.s32 	%r39, %r20, 1404;
	cvt.u64.u32 	%rd24, %r39;
	and.b64  	%rd25, %rd24, 4092;
	add.s64 	%rd26, %rd2, %rd25;
	st.global.u32 	[%rd26], %r38;
	add.s32 	%r40, %r25, -4;
	cvt.u64.u32 	%rd27, %r40;
	and.b64  	%rd28, %rd27, 4092;
	add.s64 	%rd29, %rd2, %rd28;
	ld.global.u32 	%r41, [%rd29];
	shr.u32 	%r42, %r41, 16;
	xor.b32  	%r43, %r42, %r41;
	shr.u32 	%r44, %r43, 8;
	xor.b32  	%r45, %r44, %r43;
	shl.b32 	%r46, %r45, 2;
	cvt.u64.u32 	%rd30, %r46;
	and.b64  	%rd31, %rd30, 60;
	add.s64 	%rd32, %rd20, %rd31;
	ld.u32 	%r47, [%rd32+13600];
	xor.b32  	%r4, %r47, %r38;
	bar.sync 	0;
	@%p1 bra 	$L__BB0_3;
	ld.global.u32 	%r48, [%rd2+4096];
	add.s32 	%r49, %r48, %r1;
	and.b32  	%r50, %r49, 1023;
	st.global.u32 	[%rd2+4096], %r50;
$L__BB0_3:
	bar.sync 	0;
	setp.gt.u32 	%p2, %r4, -2147483648;
	selp.s32 	%r51, -1, 0, %p2;
	xor.b32  	%r52, %r4, %r51;
	selp.f32 	%f1, 0f3FB504F3, 0fBFB504F3, %p2;
	cvt.rn.f32.u32 	%f8, %r52;
	fma.rn.f32 	%f9, %f8, 0f2F800000, 0f2F000000;
	add.f32 	%f2, %f9, %f9;
	neg.f32 	%f3, %f2;
	mov.f32 	%f10, 0f40000000;
	add.rn.f32 	%f4, %f10, %f3;
	setp.ltu.f32 	%p3, %f2, 0f3B5ED289;
	setp.gtu.f32 	%p4, %f2, 0f3FFF9097;
	or.pred  	%p5, %p3, %p4;
	@%p5 bra 	$L__BB0_5;
	mul.rn.f32 	%f27, %f4, %f2;
	lg2.approx.ftz.f32 	%f28, %f27;
	neg.f32 	%f29, %f28;
	fma.rn.f32 	%f30, %f28, 0f2F8A6370, 0f3221F645;
	fma.rn.f32 	%f31, %f30, %f29, 0fB4016FDA;
	fma.rn.f32 	%f32, %f31, %f29, 0f3468F846;
	fma.rn.f32 	%f33, %f32, %f29, 0f370742AA;
	fma.rn.f32 	%f34, %f33, %f29, 0fB804DB4D;
	fma.rn.f32 	%f35, %f34, %f29, 0fBA4AFEA1;
	fma.rn.f32 	%f36, %f35, %f29, 0f3BB5C027;
	fma.rn.f32 	%f37, %f36, %f29, 0f3E24AE0F;
	fma.rn.f32 	%f38, %f37, %f29, 0f3F62DFC4;
	fma.rn.f32 	%f40, %f38, %f3, %f38;
	bra.uni 	$L__BB0_6;
$L__BB0_5:
	setp.gt.f32 	%p6, %f2, 0f3F800000;
	selp.f32 	%f11, %f4, %f2, %p6;
	lg2.approx.f32 	%f12, %f11;
	neg.f32 	%f13, %f12;
	rsqrt.approx.ftz.f32 	%f14, %f13;
	fma.rn.f32 	%f15, %f14, 0fC27C73F1, 0f42FEF829;
	fma.rn.f32 	%f16, %f15, %f14, 0fC2E4361C;
	fma.rn.f32 	%f17, %f16, %f14, 0f42714D9B;
	fma.rn.f32 	%f18, %f17, %f14, 0fC1AE51B3;
	fma.rn.f32 	%f19, %f18, %f14, 0f40CEF504;
	fma.rn.f32 	%f20, %f19, %f14, 0fBFEA9E05;
	fma.rn.f32 	%f21, %f20, %f14, 0fBCF871F4;
	fma.rn.f32 	%f22, %f21, %f14, 0f3F553775;
	mul.f32 	%f23, %f14, %f13;
	setp.eq.f32 	%p7, %f12, 0fFF800000;
	selp.f32 	%f24, 0f7F800000, %f23, %p7;
	neg.f32 	%f25, %f24;
	selp.f32 	%f26, %f25, %f24, %p6;
	mul.rn.f32 	%f40, %f22, %f26;
$L__BB0_6:
	mul.f32 	%f39, %f1, %f40;
	cvt.f64.f32 	%fd1, %f39;
	st.local.f64 	[%rd1], %fd1;
	cvta.global.u64 	%rd34, %rd33;
	{ // callseq 0, 0
	.param .b64 param0;
	st.param.b64 	[param0], %rd34;
	.param .b64 param1;
	st.param.b64 	[param1], %rd5;
	.param .b32 retval0;
	call.uni (retval0), 
	vprintf, 
	(
	param0, 
	param1
	);
	ld.param.b32 	%r53, [retval0];
	} // callseq 0
	add.s32 	%r55, %r55, 1;
	setp.ne.s32 	%p8, %r55, 1000;
	@%p8 bra 	$L__BB0_1;
	ret;

}


// ===== COMPILED SASS (sm_100) =====

	.target	sm_100

	.elftype	@"ET_EXEC"


//--------------------- .note.nv.tkinfo           --------------------------
	.section	.note.nv.tkinfo,"",@"SHT_NOTE"
	.sectionflags	@"SHF_NOTE_NV_TKINFO"
	.tkinfo
        /*0018*/ 	.word	0x00000002
        /*0030*/ 	.string	""
        /*0030*/ 	.string	"ptxas"
        /*0030*/ 	.string	"Cuda compilation tools, release 13.0, V13.0.88"
        /*0030*/ 	.string	"Build cuda_13.0.r13.0/compiler.36424714_0"
        /*0030*/ 	.string	"-arch sm_100 -m 64 "



//--------------------- .note.nv.cuinfo           --------------------------
	.section	.note.nv.cuinfo,"",@"SHT_NOTE"
	.sectionflags	@"SHF_NOTE_NV_CUINFO"
        /*0018*/ 	.short	0x0002
        /*001a*/ 	.short	0x0064
        /*001c*/ 	.short	0x0082
	.zero		2


//--------------------- .nv.info                  --------------------------
	.section	.nv.info,"",@"SHT_CUDA_INFO"
	.align	4


	//----- nvinfo : EIATTR_REGCOUNT
	.align		4
        /*0000*/ 	.byte	0x04, 0x2f
        /*0002*/ 	.short	(.L_11 - .L_10)
	.align		4
.L_10:
        /*0004*/ 	.word	index@(_Z15generate_kernelP17curandStateMtgp32)
        /*0008*/ 	.word	0x0000001a


	//----- nvinfo : EIATTR_FRAME_SIZE
	.align		4
.L_11:
        /*000c*/ 	.byte	0x04, 0x11
        /*000e*/ 	.short	(.L_13 - .L_12)
	.align		4
.L_12:
        /*0010*/ 	.word	index@(_Z15generate_kernelP17curandStateMtgp32)
        /*0014*/ 	.word	0x00000008


	//----- nvinfo : EIATTR_MIN_STACK_SIZE
	.align		4
.L_13:
        /*0018*/ 	.byte	0x04, 0x12
        /*001a*/ 	.short	(.L_15 - .L_14)
	.align		4
.L_14:
        /*001c*/ 	.word	index@(_Z15generate_kernelP17curandStateMtgp32)
        /*0020*/ 	.word	0x00000008
.L_15:


//--------------------- .nv.compat                --------------------------
	.section	.nv.compat,"",@"SHT_CUDA_COMPAT_INFO"
	.align	4
        /*0000*/ 	.byte	0x02, 0x09, 0x00, 0x00, 0x02, 0x02, 0x01, 0x00, 0x02, 0x05, 0x05, 0x00, 0x03, 0x07, 0x01, 0x01
        /*0010*/ 	.byte	0x02, 0x03, 0x00, 0x00, 0x02, 0x06, 0x01, 0x00, 0x04, 0x0b, 0x08, 0x00, 0x01, 0x00, 0x00, 0x00
        /*0020*/ 	.byte	0x00, 0x00, 0x00, 0x00


//--------------------- .nv.info._Z15generate_kernelP17curandStateMtgp32 --------------------------
	.section	.nv.info._Z15generate_kernelP17curandStateMtgp32,"",@"SHT_CUDA_INFO"
	.sectionflags	@""
	.align	4


	//----- nvinfo : EIATTR_CUDA_API_VERSION
	.align		4
        /*0000*/ 	.byte	0x04, 0x37
        /*0002*/ 	.short	(.L_17 - .L_16)
.L_16:
        /*0004*/ 	.word	0x00000082


	//----- nvinfo : EIATTR_KPARAM_INFO
	.align		4
.L_17:
        /*0008*/ 	.byte	0x04, 0x17
        /*000a*/ 	.short	(.L_19 - .L_18)
.L_18:
        /*000c*/ 	.word	0x00000000
        /*0010*/ 	.short	0x0000
        /*0012*/ 	.short	0x0000
        /*0014*/ 	.byte	0x00, 0xf5, 0x21, 0x00


	//----- nvinfo : EIATTR_SPARSE_MMA_MASK
	.align		4
.L_19:
        /*0018*/ 	.byte	0x03, 0x50
        /*001a*/ 	.short	0x0000


	//----- nvinfo : EIATTR_MAXREG_COUNT
	.align		4
        /*001c*/ 	.byte	0x03, 0x1b
        /*001e*/ 	.short	0x00ff


	//----- nvinfo : EIATTR_NUM_BARRIERS
	.align		4
        /*0020*/ 	.byte	0x02, 0x4c
        /*0022*/ 	.byte	0x01
	.zero		1


	//----- nvinfo : EIATTR_EXTERNS
	.align		4
        /*0024*/ 	.byte	0x04, 0x0f
        /*0026*/ 	.short	(.L_21 - .L_20)


	//   ....[0]....
	.align		4
.L_20:
        /*0028*/ 	.word	index@(vprintf)


	//----- nvinfo : EIATTR_MERCURY_ISA_VERSION
	.align		4
.L_21:
        /*002c*/ 	.byte	0x03, 0x5f
        /*002e*/ 	.short	0x0101


	//----- nvinfo : EIATTR_VRC_CTA_INIT_COUNT
	.align		4
        /*0030*/ 	.byte	0x02, 0x4a
	.zero		1
	.zero		1


	//----- nvinfo : EIATTR_SYSCALL_OFFSETS
	.align		4
        /*0034*/ 	.byte	0x04, 0x46
        /*0036*/ 	.short	(.L_23 - .L_22)


	//   ....[0]....
.L_22:
        /*0038*/ 	.word	0x00000930


	//----- nvinfo : EIATTR_EXIT_INSTR_OFFSETS
	.align		4
.L_23:
        /*003c*/ 	.byte	0x04, 0x1c
        /*003e*/ 	.short	(.L_25 - .L_24)


	//   ....[0]....
.L_24:
        /*0040*/ 	.word	0x00000960


	//----- nvinfo : EIATTR_CRS_STACK_SIZE
	.align		4
.L_25:
        /*0044*/ 	.byte	0x04, 0x1e
        /*0046*/ 	.short	(.L_27 - .L_26)
.L_26:
        /*0048*/ 	.word	0x00000000


	//----- nvinfo : EIATTR_CBANK_PARAM_SIZE
	.align		4
.L_27:
        /*004c*/ 	.byte	0x03, 0x19
        /*004e*/ 	.short	0x0008


	//----- nvinfo : EIATTR_PARAM_CBANK
	.align		4
        /*0050*/ 	.byte	0x04, 0x0a
        /*0052*/ 	.short	(.L_29 - .L_28)
	.align		4
.L_28:
        /*0054*/ 	.word	index@(.nv.constant0._Z15generate_kernelP17curandStateMtgp32)
        /*0058*/ 	.short	0x0380
        /*005a*/ 	.short	0x0008


	//----- nvinfo : EIATTR_SW_WAR
	.align		4
.L_29:
        /*005c*/ 	.byte	0x04, 0x36
        /*005e*/ 	.short	(.L_31 - .L_30)
.L_30:
        /*0060*/ 	.word	0x00000008
.L_31:


//--------------------- .nv.callgraph             --------------------------
	.section	.nv.callgraph,"",@"SHT_CUDA_CALLGRAPH"
	.align	4
	.sectionentsize	8
	.align		4
        /*0000*/ 	.word	0x00000000
	.align		4
        /*0004*/ 	.word	0xffffffff
	.align		4
        /*0008*/ 	.word	index@(_Z15generate_kernelP17curandStateMtgp32)
	.align		4
        /*000c*/ 	.word	index@(vprintf)
	.align		4
        /*0010*/ 	.word	0x00000000
	.align		4
        /*0014*/ 	.word	0xfffffffe
	.align		4
        /*0018*/ 	.word	0x00000000
	.align		4
        /*001c*/ 	.word	0xfffffffd
	.align		4
        /*0020*/ 	.word	0x00000000
	.align		4
        /*0024*/ 	.word	0xfffffffc


//--------------------- .nv.constant4             --------------------------
	.section	.nv.constant4,"a",@progbits
	.align	8
	.align		8
.nv.constant4:
        /*0000*/ 	.dword	vprintf
	.align		8
        /*0008*/ 	.dword	precalc_xorwow_matrix
	.align		8
        /*0010*/ 	.dword	precalc_xorwow_offset_matrix
	.align		8
        /*0018*/ 	.dword	mrg32k3aM1
	.align		8
        /*0020*/ 	.dword	mrg32k3aM2
	.align		8
        /*0028*/ 	.dword	mrg32k3aM1SubSeq
	.align		8
        /*0030*/ 	.dword	mrg32k3aM2SubSeq
	.align		8
        /*0038*/ 	.dword	mrg32k3aM1Seq
	.align		8
        /*0040*/ 	.dword	mrg32k3aM2Seq
	.align		8
        /*0048*/ 	.dword	$str


//--------------------- .nv.constant3             --------------------------
	.section	.nv.constant3,"a",@progbits
	.align	8
.nv.constant3:
	.type		__cr_lgamma_table,@object
	.size		__cr_lgamma_table,(.L_8 - __cr_lgamma_table)
__cr_lgamma_table:
        /*0000*/ 	.byte	0x00, 0x00, 0x00, 0x00, 0x00, 0x00, 0x00, 0x00, 0x00, 0x00, 0x00, 0x00, 0x00, 0x00, 0x00, 0x00
        /*0010*/ 	.byte	0xef, 0x39, 0xfa, 0xfe, 0x42, 0x2e, 0xe6, 0x3f, 0x02, 0x20, 0x2a, 0xfa, 0x0b, 0xab, 0xfc, 0x3f
        /*0020*/ 	.byte	0xf9, 0x2c, 0x92, 0x7c, 0xa7, 0x6c, 0x09, 0x40, 0xc9, 0x79, 0x44, 0x3c, 0x64, 0x26, 0x13, 0x40
        /*0030*/ 	.byte	0xca, 0x01, 0xcf, 0x3a, 0x27, 0x51, 0x1a, 0x40, 0x30, 0xcc, 0x2d, 0xf3, 0xe1, 0x0c, 0x21, 0x40
        /*0040*/ 	.byte	0x0d, 0xb7, 0xfc, 0x82, 0x8e, 0x35, 0x25, 0x40
.L_8:


//--------------------- .text._Z15generate_kernelP17curandStateMtgp32 --------------------------
	.section	.text._Z15generate_kernelP17curandStateMtgp32,"ax",@progbits
	.align	128
        .global         _Z15generate_kernelP17curandStateMtgp32
        .type           _Z15generate_kernelP17curandStateMtgp32,@function
        .size           _Z15generate_kernelP17curandStateMtgp32,(.L_x_6 - _Z15generate_kernelP17curandStateMtgp32)
        .other          _Z15generate_kernelP17curandStateMtgp32,@"STO_CUDA_ENTRY STV_DEFAULT"
_Z15generate_kernelP17curandStateMtgp32:
.text._Z15generate_kernelP17curandStateMtgp32:
[----:B------:R-:W0:Y:S01]  /*0000*/  LDC R1, c[0x0][0x37c] ;  /* 0x0000df00ff017b82 */ /* 0x000e220000000800 */
[----:B------:R-:W1:Y:S01]  /*0010*/  S2R R19, SR_TID.Y ;  /* 0x0000000000137919 */ /* 0x000e620000002200 */
[----:B------:R-:W2:Y:S06]  /*0020*/  LDCU UR7, c[0x0][0x2fc] ;  /* 0x00005f80ff0777ac */ /* 0x000eac0008000800 */
[----:B------:R-:W3:Y:S01]  /*0030*/  LDC.64 R16, c[0x0][0x380] ;  /* 0x0000e000ff107b82 */ /* 0x000ee20000000a00 */
[----:B0-----:R-:W-:Y:S01]  /*0040*/  VIADD R1, R1, 0xfffffff8 ;  /* 0xfffffff801017836 */ /* 0x001fe20000000000 */
[----:B------:R-:W1:Y:S01]  /*0050*/  S2R R2, SR_TID.X ;  /* 0x0000000000027919 */ /* 0x000e620000002100 */
[----:B------:R-:W0:Y:S01]  /*0060*/  LDCU UR4, c[0x0][0x368] ;  /* 0x00006d00ff0477ac */ /* 0x000e220008000800 */
[----:B------:R-:W4:Y:S01]  /*0070*/  S2R R0, SR_TID.Z ;  /* 0x0000000000007919 */ /* 0x000f220000002300 */
[----:B------:R-:W0:Y:S01]  /*0080*/  LDCU UR5, c[0x0][0x364] ;  /* 0x00006c80ff0577ac */ /* 0x000e220008000800 */
[----:B------:R-:W3:Y:S01]  /*0090*/  S2R R3, SR_CTAID.X ;  /* 0x0000000000037919 */ /* 0x000ee20000002500 */
[----:B------:R-:W1:Y:S01]  /*00a0*/  LDCU UR39, c[0x0][0x360] ;  /* 0x00006c00ff2777ac */ /* 0x000e620008000800 */
[----:B------:R-:W5:Y:S01]  /*00b0*/  LDCU UR6, c[0x0][0x2f8] ;  /* 0x00005f00ff0677ac */ /* 0x000f620008000800 */
[----:B------:R-:W1:Y:S01]  /*00c0*/  LDCU.64 UR36, c[0x0][0x358] ;  /* 0x00006b00ff2477ac */ /* 0x000e620008000a00 */
[----:B------:R-:W-:Y:S01]  /*00d0*/  UMOV UR38, URZ ;  /* 0x000000ff00267c82 */ /* 0x000fe20008000000 */
[----:B0-----:R-:W-:Y:S01]  /*00e0*/  UIMAD UR4, UR4, UR5, URZ ;  /* 0x00000005040472a4 */ /* 0x001fe2000f8e02ff */
[----:B-1----:R-:W-:Y:S01]  /*00f0*/  IMAD R19, R19, UR39, R2 ;  /* 0x0000002713137c24 */ /* 0x002fe2000f8e0202 */
[----:B-----5:R-:W-:-:S02]  /*0100*/  IADD3 R2, P0, PT, R1, UR6, RZ ;  /* 0x0000000601027c10 */ /* 0x020fc4000ff1e0ff */
[----:B------:R-:W-:Y:S02]  /*0110*/  UIMAD UR39, UR4, UR39, URZ ;  /* 0x00000027042772a4 */ /* 0x000fe4000f8e02ff */
[----:B----4-:R-:W-:Y:S02]  /*0120*/  IMAD R19, R0, UR4, R19 ;  /* 0x0000000400137c24 */ /* 0x010fe4000f8e0213 */
[----:B--2---:R-:W-:Y:S02]  /*0130*/  IMAD.X R18, RZ, RZ, UR7, P0 ;  /* 0x00000007ff127e24 */ /* 0x004fe400080e06ff */
[----:B---3--:R-:W-:-:S07]  /*0140*/  IMAD.WIDE.U32 R16, R3, 0x1010, R16 ;  /* 0x0000101003107825 */ /* 0x008fce00078e0010 */
.L_x_4:
[----:B------:R-:W2:Y:S04]  /*0150*/  LDG.E.64 R8, desc[UR36][R16.64+0x1008] ;  /* 0x0010082410087981 */ /* 0x000ea8000c1e1b00 */
[----:B------:R-:W2:Y:S02]  /*0160*/  LDG.E.64 R6, desc[UR36][R16.64+0x1000] ;  /* 0x0010002410067981 */ /* 0x000ea4000c1e1b00 */
[----:B--2---:R-:W-:Y:S01]  /*0170*/  IMAD.WIDE R4, R7, 0x4, R8 ;  /* 0x0000000407047825 */ /* 0x004fe200078e0208 */
[----:B------:R-:W-:Y:S01]  /*0180*/  IADD3 R6, PT, PT, R19, R6, RZ ;  /* 0x0000000613067210 */ /* 0x000fe20007ffe0ff */
[----:B------:R-:W2:Y:S04]  /*0190*/  LD.E R8, desc[UR36][R8.64+0x9f60] ;  /* 0x009f602408087980 */ /* 0x000ea8000c101900 */
[----:B------:R-:W3:Y:S01]  /*01a0*/  LD.E R3, desc[UR36][R4.64] ;  /* 0x0000002404037980 */ /* 0x000ee2000c101900 */
[----:B------:R-:W-:-:S03]  /*01b0*/  IMAD.SHL.U32 R0, R6, 0x4, RZ ;  /* 0x0000000406007824 */ /* 0x000fc600078e00ff */
[----:B------:R-:W4:Y:S02]  /*01c0*/  LD.E R23, desc[UR36][R4.64+0x9c40] ;  /* 0x009c402404177980 */ /* 0x000f24000c101900 */
[----:B------:R-:W-:Y:S02]  /*01d0*/  LOP3.LUT R13, R0, 0xffc, RZ, 0xc0, !PT ;  /* 0x00000ffc000d7812 */ /* 0x000fe400078ec0ff */
[----:B------:R-:W5:Y:S02]  /*01e0*/  LD.E R21, desc[UR36][R4.64+0x9920] ;  /* 0x0099202404157980 */ /* 0x000f64000c101900 */
[----:B------:R-:W-:-:S05]  /*01f0*/  IADD3 R12, P1, PT, R16, R13, RZ ;  /* 0x0000000d100c7210 */ /* 0x000fca0007f3e0ff */
[----:B------:R-:W-:-:S05]  /*0200*/  IMAD.X R13, RZ, RZ, R17, P1 ;  /* 0x000000ffff0d7224 */ /* 0x000fca00008e0611 */
[----:B------:R-:W2:Y:S01]  /*0210*/  LDG.E R12, desc[UR36][R12.64] ;  /* 0x000000240c0c7981 */ /* 0x000ea2000c1e1900 */
[----:B---3--:R-:W-:Y:S01]  /*0220*/  IMAD.IADD R3, R3, 0x1, R6 ;  /* 0x0000000103037824 */ /* 0x008fe200078e0206 */
[----:B------:R-:W-:-:S03]  /*0230*/  IADD3 R6, PT, PT, R0, 0x4, RZ ;  /* 0x0000000400067810 */ /* 0x000fc60007ffe0ff */
[----:B------:R-:W-:Y:S01]  /*0240*/  IMAD.SHL.U32 R3, R3, 0x4, RZ ;  /* 0x0000000403037824 */ /* 0x000fe200078e00ff */
[----:B------:R-:W-:-:S04]  /*0250*/  LOP3.LUT R15, R6, 0xffc, RZ, 0xc0, !PT ;  /* 0x00000ffc060f7812 */ /* 0x000fc800078ec0ff */
[----:B------:R-:W-:Y:S02]  /*0260*/  LOP3.LUT R11, R3, 0xffc, RZ, 0xc0, !PT ;  /* 0x00000ffc030b7812 */ /* 0x000fe400078ec0ff */
[C---:B------:R-:W-:Y:S02]  /*0270*/  IADD3 R14, P0, PT, R16.reuse, R15, RZ ;  /* 0x0000000f100e7210 */ /* 0x040fe40007f1e0ff */
[----:B------:R-:W-:Y:S02]  /*0280*/  IADD3 R10, P1, PT, R16, R11, RZ ;  /* 0x0000000b100a7210 */ /* 0x000fe40007f3e0ff */
[----:B------:R-:W-:-:S03]  /*0290*/  IADD3.X R15, PT, PT, RZ, R17, RZ, P0, !PT ;  /* 0x00000011ff0f7210 */ /* 0x000fc600007fe4ff */
[----:B------:R-:W-:-:S03]  /*02a0*/  IMAD.X R11, RZ, RZ, R17, P1 ;  /* 0x000000ffff0b7224 */ /* 0x000fc600008e0611 */
[----:B------:R-:W2:Y:S04]  /*02b0*/  LDG.E R15, desc[UR36][R14.64] ;  /* 0x000000240e0f7981 */ /* 0x000ea8000c1e1900 */
[----:B------:R-:W4:Y:S01]  /*02c0*/  LDG.E R10, desc[UR36][R10.64] ;  /* 0x000000240a0a7981 */ /* 0x000f22000c1e1900 */
[----:B--2---:R-:W-:Y:S02]  /*02d0*/  LOP3.LUT R6, R15, R8, R12, 0x78, !PT ;  /* 0x000000080f067212 */ /* 0x004fe400078e780c */
[----:B----4-:R-:W-:Y:S02]  /*02e0*/  SHF.R.U32.HI R23, RZ, R23, R10 ;  /* 0x00000017ff177219 */ /* 0x010fe4000001160a */
[----:B-----5:R-:W-:-:S04]  /*02f0*/  SHF.L.U32 R21, R6, R21, RZ ;  /* 0x0000001506157219 */ /* 0x020fc800000006ff */
[----:B------:R-:W-:Y:S01]  /*0300*/  LOP3.LUT R21, R6, R23, R21, 0x96, !PT ;  /* 0x0000001706157212 */ /* 0x000fe200078e9615 */
[----:B------:R-:W-:-:S04]  /*0310*/  IMAD.WIDE R6, R7, 0x3c, R4 ;  /* 0x0000003c07067825 */ /* 0x000fc800078e0204 */
[----:B------:R-:W-:-:S05]  /*0320*/  IMAD.SHL.U32 R20, R21, 0x4, RZ ;  /* 0x0000000415147824 */ /* 0x000fca00078e00ff */
[----:B------:R-:W-:-:S04]  /*0330*/  LOP3.LUT R13, R20, 0x3c, RZ, 0xc0, !PT ;  /* 0x0000003c140d7812 */ /* 0x000fc800078ec0ff */
[----:B------:R-:W-:-:S04]  /*0340*/  IADD3 R8, P0, PT, R6, R13, RZ ;  /* 0x0000000d06087210 */ /* 0x000fc80007f1e0ff */
[----:B------:R-:W-:-:S05]  /*0350*/  IADD3.X R9, PT, PT, RZ, R7, RZ, P0, !PT ;  /* 0x00000007ff097210 */ /* 0x000fca00007fe4ff */
[----:B------:R-:W2:Y:S01]  /*0360*/  LD.E R8, desc[UR36][R8.64+0x320] ;  /* 0x0003202408087980 */ /* 0x000ea2000c101900 */
[----:B------:R-:W-:Y:S02]  /*0370*/  VIADD R0, R0, 0x57c ;  /* 0x0000057c00007836 */ /* 0x000fe40000000000 */
[----:B------:R-:W-:-:S03]  /*0380*/  VIADD R3, R3, 0xfffffffc ;  /* 0xfffffffc03037836 */ /* 0x000fc60000000000 */
[----:B------:R-:W-:Y:S02]  /*0390*/  LOP3.LUT R5, R0, 0xffc, RZ, 0xc0, !PT ;  /* 0x00000ffc00057812 */ /* 0x000fe400078ec0ff */
[----:B------:R-:W-:Y:S02]  /*03a0*/  LOP3.LUT R3, R3, 0xffc, RZ, 0xc0, !PT ;  /* 0x00000ffc03037812 */ /* 0x000fe400078ec0ff */
[C---:B------:R-:W-:Y:S02]  /*03b0*/  IADD3 R4, P0, PT, R16.reuse, R5, RZ ;  /* 0x0000000510047210 */ /* 0x040fe40007f1e0ff */
[----:B------:R-:W-:Y:S02]  /*03c0*/  IADD3 R10, P1, PT, R16, R3, RZ ;  /* 0x00000003100a7210 */ /* 0x000fe40007f3e0ff */
[----:B------:R-:W-:-:S03]  /*03d0*/  IADD3.X R5, PT, PT, RZ, R17, RZ, P0, !PT ;  /* 0x00000011ff057210 */ /* 0x000fc600007fe4ff */
[----:B------:R-:W-:Y:S01]  /*03e0*/  IMAD.X R11, RZ, RZ, R17, P1 ;  /* 0x000000ffff0b7224 */ /* 0x000fe200008e0611 */
[----:B--2---:R-:W-:-:S05]  /*03f0*/  LOP3.LUT R21, R21, R8, RZ, 0x3c, !PT ;  /* 0x0000000815157212 */ /* 0x004fca00078e3cff */
[----:B------:R0:W-:Y:S04]  /*0400*/  STG.E desc[UR36][R4.64], R21 ;  /* 0x0000001504007986 */ /* 0x0001e8000c101924 */
[----:B------:R-:W2:Y:S02]  /*0410*/  LDG.E R10, desc[UR36][R10.64] ;  /* 0x000000240a0a7981 */ /* 0x000ea4000c1e1900 */
[----:B--2---:R-:W-:-:S04]  /*0420*/  SHF.R.U32.HI R3, RZ, 0x10, R10 ;  /* 0x00000010ff037819 */ /* 0x004fc8000001160a */
[----:B------:R-:W-:-:S04]  /*0430*/  LOP3.LUT R3, R3, R10, RZ, 0x3c, !PT ;  /* 0x0000000a03037212 */ /* 0x000fc800078e3cff */
[----:B------:R-:W-:-:S04]  /*0440*/  SHF.R.U32.HI R0, RZ, 0x8, R3 ;  /* 0x00000008ff007819 */ /* 0x000fc80000011603 */
[----:B------:R-:W-:-:S05]  /*0450*/  LOP3.LUT R0, R0, R3, RZ, 0x3c, !PT ;  /* 0x0000000300007212 */ /* 0x000fca00078e3cff */
[----:B------:R-:W-:-:S05]  /*0460*/  IMAD.SHL.U32 R0, R0, 0x4, RZ ;  /* 0x0000000400007824 */ /* 0x000fca00078e00ff */
[----:B------:R-:W-:-:S04]  /*0470*/  LOP3.LUT R3, R0, 0x3c, RZ, 0xc0, !PT ;  /* 0x0000003c00037812 */ /* 0x000fc800078ec0ff */
[----:B------:R-:W-:-:S04]  /*0480*/  IADD3 R6, P0, PT, R6, R3, RZ ;  /* 0x0000000306067210 */ /* 0x000fc80007f1e0ff */
[----:B------:R-:W-:-:S05]  /*0490*/  IADD3.X R7, PT, PT, RZ, R7, RZ, P0, !PT ;  /* 0x00000007ff077210 */ /* 0x000fca00007fe4ff */
[----:B------:R-:W0:Y:S01]  /*04a0*/  LD.E R6, desc[UR36][R6.64+0x3520] ;  /* 0x0035202406067980 */ /* 0x000e22000c101900 */
[----:B------:R-:W-:Y:S05]  /*04b0*/  WARPSYNC.ALL ;  /* 0x0000000000007948 */ /* 0x000fea0003800000 */
[----:B------:R-:W-:Y:S02]  /*04c0*/  ISETP.NE.AND P0, PT, R19, RZ, PT ;  /* 0x000000ff1300720c */ /* 0x000fe40003f05270 */
[----:B0-----:R-:W-:Y:S01]  /*04d0*/  LOP3.LUT R21, R6, R21, RZ, 0x3c, !PT ;  /* 0x0000001506157212 */ /* 0x001fe200078e3cff */
[----:B------:R-:W-:Y:S10]  /*04e0*/  BAR.SYNC.DEFER_BLOCKING 0x0 ;  /* 0x0000000000007b1d */ /* 0x000ff40000010000 */
[----:B------:R-:W2:Y:S01]  /*04f0*/  @!P0 LDG.E R0, desc[UR36][R16.64+0x1000] ;  /* 0x0010002410008981 */ /* 0x000ea2000c1e1900 */
[----:B------:R-:W-:Y:S01]  /*0500*/  ISETP.GT.U32.AND P1, PT, R21, -0x80000000, PT ;  /* 0x800000001500780c */ /* 0x000fe20003f24070 */
[----:B------:R-:W-:Y:S01]  /*0510*/  IMAD.MOV.U32 R4, RZ, RZ, 0x2f800000 ;  /* 0x2f800000ff047424 */ /* 0x000fe200078e00ff */
[----:B------:R-:W-:Y:S01]  /*0520*/  UIADD3 UR38, UPT, UPT, UR38, 0x1, URZ ;  /* 0x0000000126267890 */ /* 0x000fe2000fffe0ff */
[----:B------:R-:W-:Y:S03]  /*0530*/  BSSY.RECONVERGENT B0, `(.L_x_0) ;  /* 0x0000034000007945 */ /* 0x000fe60003800200 */
[----:B------:R-:W-:-:S04]  /*0540*/  UISETP.NE.AND UP0, UPT, UR38, 0x3e8, UPT ;  /* 0x000003e82600788c */ /* 0x000fc8000bf05270 */
[----:B------:R-:W-:-:S03]  /*0550*/  UP2UR UR40, UPR, URZ, 0x1 ;  /* 0x00000001ff287883 */ /* 0x000fc60008000000 */
[----:B------:R-:W-:-:S04]  /*0560*/  @P1 LOP3.LUT R21, RZ, R21, RZ, 0x33, !PT ;  /* 0x00000015ff151212 */ /* 0x000fc800078e33ff */
[----:B------:R-:W-:-:S05]  /*0570*/  I2FP.F32.U32 R21, R21 ;  /* 0x0000001500157245 */ /* 0x000fca0000201000 */
[----:B------:R-:W-:-:S04]  /*0580*/  FFMA R21, R21, R4, 1.1641532182693481445e-10 ;  /* 0x2f00000015157423 */ /* 0x000fc80000000004 */
[----:B------:R-:W-:-:S04]  /*0590*/  FADD R21, R21, R21 ;  /* 0x0000001515157221 */ /* 0x000fc80000000000 */
[----:B------:R-:W-:Y:S01]  /*05a0*/  FADD R4, -R21, 2 ;  /* 0x4000000015047421 */ /* 0x000fe20000000100 */
[----:B--2---:R-:W-:-:S05]  /*05b0*/  @!P0 VIADD R0, R0, UR39 ;  /* 0x0000002700008c36 */ /* 0x004fca0008000000 */
[----:B------:R-:W-:Y:S01]  /*05c0*/  @!P0 LOP3.LUT R3, R0, 0x3ff, RZ, 0xc0, !PT ;  /* 0x000003ff00038812 */ /* 0x000fe200078ec0ff */
[----:B------:R-:W-:-:S04]  /*05d0*/  HFMA2 R0, -RZ, RZ, 1.9267578125, 7.5519084930419921875e-05 ;  /* 0x3fb504f3ff007431 */ /* 0x000fc800000001ff */
[----:B------:R0:W-:Y:S01]  /*05e0*/  @!P0 STG.E desc[UR36][R16.64+0x1000], R3 ;  /* 0x0010000310008986 */ /* 0x0001e2000c101924 */
[----:B------:R-:W-:Y:S01]  /*05f0*/  BAR.SYNC.DEFER_BLOCKING 0x0 ;  /* 0x0000000000007b1d */ /* 0x000fe20000010000 */
[C---:B------:R-:W-:Y:S02]  /*0600*/  FSETP.GTU.AND P0, PT, R21.reuse, 1.996600031852722168, PT ;  /* 0x3fff90971500780b */ /* 0x040fe40003f0c000 */
[----:B------:R-:W-:Y:S02]  /*0610*/  FSEL R0, R0, -1.4142135381698608398, P1 ;  /* 0xbfb504f300007808 */ /* 0x000fe40000800000 */
[----:B------:R-:W-:-:S13]  /*0620*/  FSETP.LTU.OR P0, PT, R21, 0.0034000000450760126114, P0 ;  /* 0x3b5ed2891500780b */ /* 0x000fda0000709400 */
[----:B0-----:R-:W-:Y:S05]  /*0630*/  @P0 BRA `(.L_x_1) ;  /* 0x0000000000380947 */ /* 0x001fea0003800000 */
[----:B------:R-:W-:Y:S01]  /*0640*/  FMUL R4, R21, R4 ;  /* 0x0000000415047220 */ /* 0x000fe20000400000 */
[----:B------:R-:W-:-:S05]  /*0650*/  IMAD.MOV.U32 R3, RZ, RZ, 0x2f8a6370 ;  /* 0x2f8a6370ff037424 */ /* 0x000fca00078e00ff */
[----:B------:R-:W0:Y:S02]  /*0660*/  MUFU.LG2 R4, R4 ;  /* 0x0000000400047308 */ /* 0x000e240000000c00 */
[----:B0-----:R-:W-:-:S04]  /*0670*/  FFMA R3, R4, R3, 9.4274286155382469587e-09 ;  /* 0x3221f64504037423 */ /* 0x001fc80000000003 */
[----:B------:R-:W-:-:S04]  /*0680*/  FFMA R3, -R4, R3, -1.2054752573931182269e-07 ;  /* 0xb4016fda04037423 */ /* 0x000fc80000000103 */
[----:B------:R-:W-:-:S04]  /*0690*/  FFMA R3, -R4, R3, 2.1697005081477982458e-07 ;  /* 0x3468f84604037423 */ /* 0x000fc80000000103 */
[----:B------:R-:W-:-:S04]  /*06a0*/  FFMA R3, -R4, R3, 8.0621484812581911683e-06 ;  /* 0x370742aa04037423 */ /* 0x000fc80000000103 */
[----:B------:R-:W-:-:S04]  /*06b0*/  FFMA R3, -R4, R3, -3.1675492209615185857e-05 ;  /* 0xb804db4d04037423 */ /* 0x000fc80000000103 */
[----:B------:R-:W-:-:S04]  /*06c0*/  FFMA R3, -R4, R3, -0.00077436311403289437294 ;  /* 0xba4afea104037423 */ /* 0x000fc80000000103 */
[----:B------:R-:W-:-:S04]  /*06d0*/  FFMA R3, -R4, R3, 0.0055465879850089550018 ;  /* 0x3bb5c02704037423 */ /* 0x000fc80000000103 */
[----:B------:R-:W-:-:S04]  /*06e0*/  FFMA R3, -R4, R3, 0.16082023084163665771 ;  /* 0x3e24ae0f04037423 */ /* 0x000fc80000000103 */
[----:B------:R-:W-:-:S04]  /*06f0*/  FFMA R6, -R4, R3, 0.88622689247131347656 ;  /* 0x3f62dfc404067423 */ /* 0x000fc80000000103 */
[----:B------:R-:W-:Y:S01]  /*0700*/  FFMA R21, -R21, R6, R6 ;  /* 0x0000000615157223 */ /* 0x000fe20000000106 */
[----:B------:R-:W-:Y:S06]  /*0710*/  BRA `(.L_x_2) ;  /* 0x0000000000547947 */ /* 0x000fec0003800000 */
.L_x_1:
[----:B------:R-:W-:Y:S02]  /*0720*/  FSETP.GT.AND P0, PT, R21, 1, PT ;  /* 0x3f8000001500780b */ /* 0x000fe40003f04000 */
[----:B------:R-:W-:Y:S02]  /*0730*/  MOV R5, 0x427c73f1 ;  /* 0x427c73f100057802 */ /* 0x000fe40000000f00 */
[----:B------:R-:W-:-:S04]  /*0740*/  FSEL R4, R4, R21, P0 ;  /* 0x0000001504047208 */ /* 0x000fc80000000000 */
[----:B------:R-:W-:-:S13]  /*0750*/  FSETP.GEU.AND P1, PT, |R4|, 1.175494350822287508e-38, PT ;  /* 0x008000000400780b */ /* 0x000fda0003f2e200 */
[----:B------:R-:W-:-:S04]  /*0760*/  @!P1 FMUL R4, R4, 16777216 ;  /* 0x4b80000004049820 */ /* 0x000fc80000400000 */
[----:B------:R-:W0:Y:S02]  /*0770*/  MUFU.LG2 R3, R4 ;  /* 0x0000000400037308 */ /* 0x000e240000000c00 */
[----:B0-----:R-:W-:-:S06]  /*0780*/  @!P1 FADD R3, R3, -24 ;  /* 0xc1c0000003039421 */ /* 0x001fcc0000000000 */
[----:B------:R-:W0:Y:S01]  /*0790*/  MUFU.RSQ R6, -R3 ;  /* 0x8000000300067308 */ /* 0x000e220000001400 */
[C---:B------:R-:W-:Y:S01]  /*07a0*/  FSETP.NEU.AND P1, PT, R3.reuse, -INF , PT ;  /* 0xff8000000300780b */ /* 0x040fe20003f2d000 */
[----:B0-----:R-:W-:Y:S01]  /*07b0*/  FFMA R5, R6, -R5, 127.48468780517578125 ;  /* 0x42fef82906057423 */ /* 0x001fe20000000805 */
[----:B------:R-:W-:-:S03]  /*07c0*/  FMUL R7, R3, -R6 ;  /* 0x8000000603077220 */ /* 0x000fc60000400000 */
[C---:B------:R-:W-:Y:S02]  /*07d0*/  FFMA R5, R6.reuse, R5, -114.105682373046875 ;  /* 0xc2e4361c06057423 */ /* 0x040fe40000000005 */
[----:B------:R-:W-:Y:S02]  /*07e0*/  FSEL R7, R7, +INF , P1 ;  /* 0x7f80000007077808 */ /* 0x000fe40000800000 */
[C---:B------:R-:W-:Y:S02]  /*07f0*/  FFMA R5, R6.reuse, R5, 60.325786590576171875 ;  /* 0x42714d9b06057423 */ /* 0x040fe40000000005 */
[----:B------:R-:W-:Y:S02]  /*0800*/  FSEL R4, -R7, R7, P0 ;  /* 0x0000000707047208 */ /* 0x000fe40000000100 */
[----:B------:R-:W-:-:S04]  /*0810*/  FFMA R5, R6, R5, -21.789892196655273438 ;  /* 0xc1ae51b306057423 */ /* 0x000fc80000000005 */
[----:B------:R-:W-:-:S04]  /*0820*/  FFMA R5, R6, R5, 6.4674091339111328125 ;  /* 0x40cef50406057423 */ /* 0x000fc80000000005 */
[----:B------:R-:W-:-:S04]  /*0830*/  FFMA R5, R6, R5, -1.8329473733901977539 ;  /* 0xbfea9e0506057423 */ /* 0x000fc80000000005 */
[----:B------:R-:W-:-:S04]  /*0840*/  FFMA R5, R6, R5, -0.030327774584293365479 ;  /* 0xbcf871f406057423 */ /* 0x000fc80000000005 */
[----:B------:R-:W-:-:S04]  /*0850*/  FFMA R5, R6, R5, 0.8328774571418762207 ;  /* 0x3f55377506057423 */ /* 0x000fc80000000005 */
[----:B------:R-:W-:-:S07]  /*0860*/  FMUL R21, R5, R4 ;  /* 0x0000000405157220 */ /* 0x000fce0000400000 */
.L_x_2:
[----:B------:R-:W-:Y:S05]  /*0870*/  BSYNC.RECONVERGENT B0 ;  /* 0x0000000000007941 */ /* 0x000fea0003800200 */
.L_x_0:
[----:B------:R-:W-:Y:S01]  /*0880*/  FMUL R0, R0, R21 ;  /* 0x0000001500007220 */ /* 0x000fe20000400000 */
[----:B------:R-:W-:Y:S01]  /*0890*/  MOV R3, 0x0 ;  /* 0x0000000000037802 */ /* 0x000fe20000000f00 */
[----:B------:R-:W0:Y:S01]  /*08a0*/  LDCU.64 UR4, c[0x4][0x48] ;  /* 0x01000900ff0477ac */ /* 0x000e220008000a00 */
[----:B------:R-:W-:Y:S01]  /*08b0*/  IMAD.MOV.U32 R6, RZ, RZ, R2 ;  /* 0x000000ffff067224 */ /* 0x000fe200078e0002 */
[----:B------:R-:W1:Y:S01]  /*08c0*/  F2F.F64.F32 R8, R0 ;  /* 0x0000000000087310 */ /* 0x000e620000201800 */
[----:B------:R2:W3:Y:S01]  /*08d0*/  LDC.64 R10, c[0x4][R3] ;  /* 0x01000000030a7b82 */ /* 0x0004e20000000a00 */
[----:B------:R-:W-:Y:S01]  /*08e0*/  MOV R7, R18 ;  /* 0x0000001200077202 */ /* 0x000fe20000000f00 */
[----:B-1----:R2:W-:Y:S01]  /*08f0*/  STL.64 [R1], R8 ;  /* 0x0000000801007387 */ /* 0x0025e20000100a00 */
[----:B0-----:R-:W-:Y:S01]  /*0900*/  IMAD.U32 R4, RZ, RZ, UR4 ;  /* 0x00000004ff047e24 */ /* 0x001fe2000f8e00ff */
[----:B------:R-:W-:-:S07]  /*0910*/  MOV R5, UR5 ;  /* 0x0000000500057c02 */ /* 0x000fce0008000f00 */
[----:B------:R-:W-:-:S07]  /*0920*/  LEPC R20, `(.L_x_3) ;  /* 0x000000001014794e */ /* 0x000fce0000000000 */
[----:B--23--:R-:W-:Y:S05]  /*0930*/  CALL.ABS.NOINC R10 ;  /* 0x000000000a007343 */ /* 0x00cfea0003c00000 */
.L_x_3:
[----:B------:R-:W-:-:S09]  /*0940*/  UISETP.NE.AND UP0, UPT, UR40, URZ, UPT ;  /* 0x000000ff2800728c */ /* 0x000fd2000bf05270 */
[----:B------:R-:W-:Y:S05]  /*0950*/  BRA.U UP0, `(.L_x_4) ;  /* 0xfffffff500fc7547 */ /* 0x000fea000b83ffff */
[----:B------:R-:W-:Y:S05]  /*0960*/  EXIT ;  /* 0x000000000000794d */ /* 0x000fea0003800000 */
.L_x_5:
[----:B------:R-:W-:-:S00]  /*0970*/  BRA `(.L_x_5) ;  /* 0xfffffffc00fc7947 */ /* 0x000fc0000383ffff */
[----:B------:R-:W-:-:S00]  /*0980*/  NOP ;  /* 0x0000000000007918 */ /* 0x000fc00000000000 */
[----:B------:R-:W-:-:S00]  /*0990*/  NOP ;  /* 0x0000000000007918 */ /* 0x000fc00000000000 */
[----:B------:R-:W-:-:S00]  /*09a0*/  NOP ;  /* 0x0000000000007918 */ /* 0x000fc00000000000 */
[----:B------:R-:W-:-:S00]  /*09b0*/  NOP ;  /* 0x0000000000007918 */ /* 0x000fc00000000000 */
[----:B------:R-:W-:-:S00]  /*09c0*/  NOP ;  /* 0x0000000000007918 */ /* 0x000fc00000000000 */
[----:B------:R-:W-:-:S00]  /*09d0*/  NOP ;  /* 0x0000000000007918 */ /* 0x000fc00000000000 */
[----:B------:R-:W-:-:S00]  /*09e0*/  NOP ;  /* 0x0000000000007918 */ /* 0x000fc00000000000 */
[----:B------:R-:W-:-:S00]  /*09f0*/  NOP ;  /* 0x0000000000007918 */ /* 0x000fc00000000000 */
.L_x_6:


//--------------------- .nv.global.init           --------------------------
	.section	.nv.global.init,"aw",@progbits
	.align	4
.nv.global.init:
	.type		mrg32k3aM1SubSeq,@object
	.size		mrg32k3aM1SubSeq,(mrg32k3aM2SubSeq - mrg32k3aM1SubSeq)
mrg32k3aM1SubSeq:
        /*0000*/ 	.byte	0x0b, 0xcc, 0xee, 0x04, 0x73, 0x29, 0x8b, 0x6f, 0xf6, 0x53, 0x03, 0xf6, 0x23, 0xf6, 0xea, 0xda
        /* <DEDUP_REMOVED lines=125> */
	.type		mrg32k3aM2SubSeq,@object
	.size		mrg32k3aM2SubSeq,(mrg32k3aM1 - mrg32k3aM2SubSeq)
mrg32k3aM2SubSeq:
        /* <DEDUP_REMOVED lines=126> */
	.type		mrg32k3aM1,@object
	.size		mrg32k3aM1,(mrg32k3aM1Seq - mrg32k3aM1)
mrg32k3aM1:
        /* <DEDUP_REMOVED lines=144> */
	.type		mrg32k3aM1Seq,@object
	.size		mrg32k3aM1Seq,(mrg32k3aM2 - mrg32k3aM1Seq)
mrg32k3aM1Seq:
        /* <DEDUP_REMOVED lines=144> */
	.type		mrg32k3aM2,@object
	.size		mrg32k3aM2,(mrg32k3aM2Seq - mrg32k3aM2)
mrg32k3aM2:
        /* <DEDUP_REMOVED lines=144> */
	.type		mrg32k3aM2Seq,@object
	.size		mrg32k3aM2Seq,(precalc_xorwow_matrix - mrg32k3aM2Seq)
mrg32k3aM2Seq:
        /* <DEDUP_REMOVED lines=144> */
	.type		precalc_xorwow_matrix,@object
	.size		precalc_xorwow_matrix,(precalc_xorwow_offset_matrix - precalc_xorwow_matrix)
precalc_xorwow_matrix:
        /* <DEDUP_REMOVED lines=6400> */
	.type		precalc_xorwow_offset_matrix,@object
	.size		precalc_xorwow_offset_matrix,($str - precalc_xorwow_offset_matrix)
precalc_xorwow_offset_matrix:
        /* <DEDUP_REMOVED lines=6400> */
	.type		$str,@object
	.size		$str,(.L_9 - $str)
$str:
        /*353c0*/ 	.byte	0x25, 0x66, 0x2c, 0x20, 0x00
.L_9:


//--------------------- .nv.shared.reserved.0     --------------------------
	.section	.nv.shared.reserved.0,"aw",@nobits
	.weak		__nv_reservedSMEM_offset_0_alias
	.size		__nv_reservedSMEM_offset_0_alias, 0, 64
	.other		__nv_reservedSMEM_offset_0_alias,@"STO_CUDA_RESERVED_SHARED STV_DEFAULT"
__nv_reservedSMEM_offset_0_alias:
	.zero		0
	.zero		64


//--------------------- .nv.constant0._Z15generate_kernelP17curandStateMtgp32 --------------------------
	.section	.nv.constant0._Z15generate_kernelP17curandStateMtgp32,"a",@progbits
	.sectionflags	@""
	.align	4
.nv.constant0._Z15generate_kernelP17curandStateMtgp32:
	.zero		904


//--------------------- SYMBOLS --------------------------

	.type		.nv.reservedSmem.offset0,@object
	.size		.nv.reservedSmem.offset0,0x4
	.type		vprintf,@function
